//
// Generated by NVIDIA NVVM Compiler
//
// Compiler Build ID: CL-36424714
// Cuda compilation tools, release 13.0, V13.0.88
// Based on NVVM 20.0.0
//

.version 9.0
.target sm_100
.address_size 64

	// .globl	_Z12simpleMatMulPKfS0_Pfiii

.visible .entry _Z12simpleMatMulPKfS0_Pfiii(
	.param .u64 .ptr .align 1 _Z12simpleMatMulPKfS0_Pfiii_param_0,
	.param .u64 .ptr .align 1 _Z12simpleMatMulPKfS0_Pfiii_param_1,
	.param .u64 .ptr .align 1 _Z12simpleMatMulPKfS0_Pfiii_param_2,
	.param .u32 _Z12simpleMatMulPKfS0_Pfiii_param_3,
	.param .u32 _Z12simpleMatMulPKfS0_Pfiii_param_4,
	.param .u32 _Z12simpleMatMulPKfS0_Pfiii_param_5
)
{
	.reg .pred 	%p<13>;
	.reg .b32 	%r<41>;
	.reg .b32 	%f<68>;
	.reg .b64 	%rd<53>;

	ld.param.u64 	%rd7, [_Z12simpleMatMulPKfS0_Pfiii_param_0];
	ld.param.u64 	%rd8, [_Z12simpleMatMulPKfS0_Pfiii_param_1];
	ld.param.u64 	%rd6, [_Z12simpleMatMulPKfS0_Pfiii_param_2];
	ld.param.u32 	%r20, [_Z12simpleMatMulPKfS0_Pfiii_param_3];
	ld.param.u32 	%r18, [_Z12simpleMatMulPKfS0_Pfiii_param_4];
	ld.param.u32 	%r19, [_Z12simpleMatMulPKfS0_Pfiii_param_5];
	cvta.to.global.u64 	%rd1, %rd8;
	cvta.to.global.u64 	%rd2, %rd7;
	mov.u32 	%r21, %ctaid.y;
	mov.u32 	%r22, %ntid.y;
	mov.u32 	%r23, %tid.y;
	mad.lo.s32 	%r1, %r21, %r22, %r23;
	mov.u32 	%r24, %ctaid.x;
	mov.u32 	%r25, %ntid.x;
	mov.u32 	%r26, %tid.x;
	mad.lo.s32 	%r2, %r24, %r25, %r26;
	setp.ge.s32 	%p1, %r1, %r20;
	setp.ge.s32 	%p2, %r2, %r18;
	or.pred  	%p3, %p1, %p2;
	@%p3 bra 	$L__BB0_14;
	setp.lt.s32 	%p4, %r19, 1;
	mov.f32 	%f67, 0f00000000;
	@%p4 bra 	$L__BB0_13;
	mul.lo.s32 	%r3, %r19, %r1;
	and.b32  	%r4, %r19, 7;
	setp.lt.u32 	%p5, %r19, 8;
	mov.f32 	%f67, 0f00000000;
	mov.b32 	%r39, 0;
	@%p5 bra 	$L__BB0_5;
	and.b32  	%r39, %r19, 2147483640;
	neg.s32 	%r37, %r39;
	shl.b32 	%r7, %r18, 3;
	mul.wide.u32 	%rd9, %r3, 4;
	add.s64 	%rd10, %rd9, %rd2;
	add.s64 	%rd52, %rd10, 16;
	mov.f32 	%f67, 0f00000000;
	mul.wide.s32 	%rd13, %r18, 4;
	mov.u32 	%r36, %r2;
$L__BB0_4:
	.pragma "nounroll";
	ld.global.f32 	%f17, [%rd52+-16];
	mul.wide.s32 	%rd11, %r36, 4;
	add.s64 	%rd12, %rd1, %rd11;
	ld.global.f32 	%f18, [%rd12];
	fma.rn.f32 	%f19, %f17, %f18, %f67;
	ld.global.f32 	%f20, [%rd52+-12];
	add.s64 	%rd14, %rd12, %rd13;
	ld.global.f32 	%f21, [%rd14];
	fma.rn.f32 	%f22, %f20, %f21, %f19;
	ld.global.f32 	%f23, [%rd52+-8];
	add.s64 	%rd15, %rd14, %rd13;
	ld.global.f32 	%f24, [%rd15];
	fma.rn.f32 	%f25, %f23, %f24, %f22;
	ld.global.f32 	%f26, [%rd52+-4];
	add.s64 	%rd16, %rd15, %rd13;
	ld.global.f32 	%f27, [%rd16];
	fma.rn.f32 	%f28, %f26, %f27, %f25;
	ld.global.f32 	%f29, [%rd52];
	add.s64 	%rd17, %rd16, %rd13;
	ld.global.f32 	%f30, [%rd17];
	fma.rn.f32 	%f31, %f29, %f30, %f28;
	ld.global.f32 	%f32, [%rd52+4];
	add.s64 	%rd18, %rd17, %rd13;
	ld.global.f32 	%f33, [%rd18];
	fma.rn.f32 	%f34, %f32, %f33, %f31;
	ld.global.f32 	%f35, [%rd52+8];
	add.s64 	%rd19, %rd18, %rd13;
	ld.global.f32 	%f36, [%rd19];
	fma.rn.f32 	%f37, %f35, %f36, %f34;
	ld.global.f32 	%f38, [%rd52+12];
	add.s64 	%rd20, %rd19, %rd13;
	ld.global.f32 	%f39, [%rd20];
	fma.rn.f32 	%f67, %f38, %f39, %f37;
	add.s32 	%r37, %r37, 8;
	add.s32 	%r36, %r36, %r7;
	add.s64 	%rd52, %rd52, 32;
	setp.ne.s32 	%p6, %r37, 0;
	@%p6 bra 	$L__BB0_4;
$L__BB0_5:
	setp.eq.s32 	%p7, %r4, 0;
	@%p7 bra 	$L__BB0_13;
	and.b32  	%r13, %r19, 3;
	setp.lt.u32 	%p8, %r4, 4;
	@%p8 bra 	$L__BB0_8;
	add.s32 	%r28, %r39, %r3;
	mul.wide.u32 	%rd21, %r28, 4;
	add.s64 	%rd22, %rd2, %rd21;
	ld.global.f32 	%f41, [%rd22];
	mad.lo.s32 	%r29, %r39, %r18, %r2;
	mul.wide.s32 	%rd23, %r29, 4;
	add.s64 	%rd24, %rd1, %rd23;
	ld.global.f32 	%f42, [%rd24];
	fma.rn.f32 	%f43, %f41, %f42, %f67;
	cvt.u64.u32 	%rd25, %r3;
	cvt.u64.u32 	%rd26, %r39;
	add.s64 	%rd27, %rd26, %rd25;
	shl.b64 	%rd28, %rd27, 2;
	add.s64 	%rd29, %rd2, %rd28;
	ld.global.f32 	%f44, [%rd29+4];
	mul.wide.s32 	%rd30, %r18, 4;
	add.s64 	%rd31, %rd24, %rd30;
	ld.global.f32 	%f45, [%rd31];
	fma.rn.f32 	%f46, %f44, %f45, %f43;
	ld.global.f32 	%f47, [%rd29+8];
	add.s64 	%rd32, %rd31, %rd30;
	ld.global.f32 	%f48, [%rd32];
	fma.rn.f32 	%f49, %f47, %f48, %f46;
	ld.global.f32 	%f50, [%rd29+12];
	add.s64 	%rd33, %rd32, %rd30;
	ld.global.f32 	%f51, [%rd33];
	fma.rn.f32 	%f67, %f50, %f51, %f49;
	add.s32 	%r39, %r39, 4;
$L__BB0_8:
	setp.eq.s32 	%p9, %r13, 0;
	@%p9 bra 	$L__BB0_13;
	setp.eq.s32 	%p10, %r13, 1;
	@%p10 bra 	$L__BB0_11;
	add.s32 	%r30, %r39, %r3;
	mul.wide.u32 	%rd34, %r30, 4;
	add.s64 	%rd35, %rd2, %rd34;
	ld.global.f32 	%f53, [%rd35];
	mad.lo.s32 	%r31, %r39, %r18, %r2;
	mul.wide.s32 	%rd36, %r31, 4;
	add.s64 	%rd37, %rd1, %rd36;
	ld.global.f32 	%f54, [%rd37];
	fma.rn.f32 	%f55, %f53, %f54, %f67;
	cvt.u64.u32 	%rd38, %r3;
	cvt.u64.u32 	%rd39, %r39;
	add.s64 	%rd40, %rd39, %rd38;
	shl.b64 	%rd41, %rd40, 2;
	add.s64 	%rd42, %rd2, %rd41;
	ld.global.f32 	%f56, [%rd42+4];
	mul.wide.s32 	%rd43, %r18, 4;
	add.s64 	%rd44, %rd37, %rd43;
	ld.global.f32 	%f57, [%rd44];
	fma.rn.f32 	%f67, %f56, %f57, %f55;
	add.s32 	%r39, %r39, 2;
$L__BB0_11:
	and.b32  	%r32, %r19, 1;
	setp.eq.b32 	%p11, %r32, 1;
	not.pred 	%p12, %p11;
	@%p12 bra 	$L__BB0_13;
	add.s32 	%r33, %r39, %r3;
	mul.wide.u32 	%rd45, %r33, 4;
	add.s64 	%rd46, %rd2, %rd45;
	ld.global.f32 	%f58, [%rd46];
	mad.lo.s32 	%r34, %r39, %r18, %r2;
	mul.wide.s32 	%rd47, %r34, 4;
	add.s64 	%rd48, %rd1, %rd47;
	ld.global.f32 	%f59, [%rd48];
	fma.rn.f32 	%f67, %f58, %f59, %f67;
$L__BB0_13:
	mad.lo.s32 	%r35, %r18, %r1, %r2;
	cvta.to.global.u64 	%rd49, %rd6;
	mul.wide.s32 	%rd50, %r35, 4;
	add.s64 	%rd51, %rd49, %rd50;
	st.global.f32 	[%rd51], %f67;
$L__BB0_14:
	ret;

}


// ===== COMPILED SASS (sm_100) =====

	.target	sm_100

	.elftype	@"ET_EXEC"


//--------------------- .note.nv.tkinfo           --------------------------
	.section	.note.nv.tkinfo,"",@"SHT_NOTE"
	.sectionflags	@"SHF_NOTE_NV_TKINFO"
	.tkinfo
        /*0018*/ 	.word	0x00000002
        /*0030*/ 	.string	""
        /*0030*/ 	.string	"ptxas"
        /*0030*/ 	.string	"Cuda compilation tools, release 13.0, V13.0.88"
        /*0030*/ 	.string	"Build cuda_13.0.r13.0/compiler.36424714_0"
        /*0030*/ 	.string	"-arch sm_100 -m 64 "



//--------------------- .note.nv.cuinfo           --------------------------
	.section	.note.nv.cuinfo,"",@"SHT_NOTE"
	.sectionflags	@"SHF_NOTE_NV_CUINFO"
        /*0018*/ 	.short	0x0002
        /*001a*/ 	.short	0x0064
        /*001c*/ 	.short	0x0082
	.zero		2


//--------------------- .nv.info                  --------------------------
	.section	.nv.info,"",@"SHT_CUDA_INFO"
	.align	4


	//----- nvinfo : EIATTR_REGCOUNT
	.align		4
        /*0000*/ 	.byte	0x04, 0x2f
        /*0002*/ 	.short	(.L_1 - .L_0)
	.align		4
.L_0:
        /*0004*/ 	.word	index@(_Z12simpleMatMulPKfS0_Pfiii)
        /*0008*/ 	.word	0x00000020


	//----- nvinfo : EIATTR_FRAME_SIZE
	.align		4
.L_1:
        /*000c*/ 	.byte	0x04, 0x11
        /*000e*/ 	.short	(.L_3 - .L_2)
	.align		4
.L_2:
        /*0010*/ 	.word	index@(_Z12simpleMatMulPKfS0_Pfiii)
        /*0014*/ 	.word	0x00000000


	//----- nvinfo : EIATTR_MIN_STACK_SIZE
	.align		4
.L_3:
        /*0018*/ 	.byte	0x04, 0x12
        /*001a*/ 	.short	(.L_5 - .L_4)
	.align		4
.L_4:
        /*001c*/ 	.word	index@(_Z12simpleMatMulPKfS0_Pfiii)
        /*0020*/ 	.word	0x00000000
.L_5:


//--------------------- .nv.compat                --------------------------
	.section	.nv.compat,"",@"SHT_CUDA_COMPAT_INFO"
	.align	4
        /*0000*/ 	.byte	0x02, 0x09, 0x00, 0x00, 0x02, 0x02, 0x01, 0x00, 0x02, 0x05, 0x05, 0x00, 0x03, 0x07, 0x01, 0x01
        /*0010*/ 	.byte	0x02, 0x03, 0x00, 0x00, 0x02, 0x06, 0x01, 0x00, 0x04, 0x0b, 0x08, 0x00, 0x09, 0x00, 0x00, 0x00
        /*0020*/ 	.byte	0x00, 0x00, 0x00, 0x00


//--------------------- .nv.info._Z12simpleMatMulPKfS0_Pfiii --------------------------
	.section	.nv.info._Z12simpleMatMulPKfS0_Pfiii,"",@"SHT_CUDA_INFO"
	.sectionflags	@""
	.align	4


	//----- nvinfo : EIATTR_CUDA_API_VERSION
	.align		4
        /*0000*/ 	.byte	0x04, 0x37
        /*0002*/ 	.short	(.L_7 - .L_6)
.L_6:
        /*0004*/ 	.word	0x00000082


	//----- nvinfo : EIATTR_KPARAM_INFO
	.align		4
.L_7:
        /*0008*/ 	.byte	0x04, 0x17
        /*000a*/ 	.short	(.L_9 - .L_8)
.L_8:
        /*000c*/ 	.word	0x00000000
        /*0010*/ 	.short	0x0005
        /*0012*/ 	.short	0x0020
        /*0014*/ 	.byte	0x00, 0xf0, 0x11, 0x00


	//----- nvinfo : EIATTR_KPARAM_INFO
	.align		4
.L_9:
        /*0018*/ 	.byte	0x04, 0x17
        /*001a*/ 	.short	(.L_11 - .L_10)
.L_10:
        /*001c*/ 	.word	0x00000000
        /*0020*/ 	.short	0x0004
        /*0022*/ 	.short	0x001c
        /*0024*/ 	.byte	0x00, 0xf0, 0x11, 0x00


	//----- nvinfo : EIATTR_KPARAM_INFO
	.align		4
.L_11:
        /*0028*/ 	.byte	0x04, 0x17
        /*002a*/ 	.short	(.L_13 - .L_12)
.L_12:
        /*002c*/ 	.word	0x00000000
        /*0030*/ 	.short	0x0003
        /*0032*/ 	.short	0x0018
        /*0034*/ 	.byte	0x00, 0xf0, 0x11, 0x00


	//----- nvinfo : EIATTR_KPARAM_INFO
	.align		4
.L_13:
        /*0038*/ 	.byte	0x04, 0x17
        /*003a*/ 	.short	(.L_15 - .L_14)
.L_14:
        /*003c*/ 	.word	0x00000000
        /*0040*/ 	.short	0x0002
        /*0042*/ 	.short	0x0010
        /*0044*/ 	.byte	0x00, 0xf5, 0x21, 0x00


	//----- nvinfo : EIATTR_KPARAM_INFO
	.align		4
.L_15:
        /*0048*/ 	.byte	0x04, 0x17
        /*004a*/ 	.short	(.L_17 - .L_16)
.L_16:
        /*004c*/ 	.word	0x00000000
        /*0050*/ 	.short	0x0001
        /*0052*/ 	.short	0x0008
        /*0054*/ 	.byte	0x00, 0xf5, 0x21, 0x00


	//----- nvinfo : EIATTR_KPARAM_INFO
	.align		4
.L_17:
        /*0058*/ 	.byte	0x04, 0x17
        /*005a*/ 	.short	(.L_19 - .L_18)
.L_18:
        /*005c*/ 	.word	0x00000000
        /*0060*/ 	.short	0x0000
        /*0062*/ 	.short	0x0000
        /*0064*/ 	.byte	0x00, 0xf5, 0x21, 0x00


	//----- nvinfo : EIATTR_SPARSE_MMA_MASK
	.align		4
.L_19:
        /*0068*/ 	.byte	0x03, 0x50
        /*006a*/ 	.short	0x0000


	//----- nvinfo : EIATTR_MAXREG_COUNT
	.align		4
        /*006c*/ 	.byte	0x03, 0x1b
        /*006e*/ 	.short	0x00ff


	//----- nvinfo : EIATTR_MERCURY_ISA_VERSION
	.align		4
        /*0070*/ 	.byte	0x03, 0x5f
        /*0072*/ 	.short	0x0101


	//----- nvinfo : EIATTR_VRC_CTA_INIT_COUNT
	.align		4
        /*0074*/ 	.byte	0x02, 0x4a
	.zero		1
	.zero		1


	//----- nvinfo : EIATTR_EXIT_INSTR_OFFSETS
	.align		4
        /*0078*/ 	.byte	0x04, 0x1c
        /*007a*/ 	.short	(.L_21 - .L_20)


	//   ....[0]....
.L_20:
        /*007c*/ 	.word	0x000000c0


	//   ....[1]....
        /*0080*/ 	.word	0x000008e0


	//----- nvinfo : EIATTR_CBANK_PARAM_SIZE
	.align		4
.L_21:
        /*0084*/ 	.byte	0x03, 0x19
        /*0086*/ 	.short	0x0024


	//----- nvinfo : EIATTR_PARAM_CBANK
	.align		4
        /*0088*/ 	.byte	0x04, 0x0a
        /*008a*/ 	.short	(.L_23 - .L_22)
	.align		4
.L_22:
        /*008c*/ 	.word	index@(.nv.constant0._Z12simpleMatMulPKfS0_Pfiii)
        /*0090*/ 	.short	0x0380
        /*0092*/ 	.short	0x0024


	//----- nvinfo : EIATTR_SW_WAR
	.align		4
.L_23:
        /*0094*/ 	.byte	0x04, 0x36
        /*0096*/ 	.short	(.L_25 - .L_24)
.L_24:
        /*0098*/ 	.word	0x00000008
.L_25:


//--------------------- .nv.callgraph             --------------------------
	.section	.nv.callgraph,"",@"SHT_CUDA_CALLGRAPH"
	.align	4
	.sectionentsize	8
	.align		4
        /*0000*/ 	.word	0x00000000
	.align		4
        /*0004*/ 	.word	0xffffffff
	.align		4
        /*0008*/ 	.word	0x00000000
	.align		4
        /*000c*/ 	.word	0xfffffffe
	.align		4
        /*0010*/ 	.word	0x00000000
	.align		4
        /*0014*/ 	.word	0xfffffffd
	.align		4
        /*0018*/ 	.word	0x00000000
	.align		4
        /*001c*/ 	.word	0xfffffffc


//--------------------- .text._Z12simpleMatMulPKfS0_Pfiii --------------------------
	.section	.text._Z12simpleMatMulPKfS0_Pfiii,"ax",@progbits
	.align	128
        .global         _Z12simpleMatMulPKfS0_Pfiii
        .type           _Z12simpleMatMulPKfS0_Pfiii,@function
        .size           _Z12simpleMatMulPKfS0_Pfiii,(.L_x_5 - _Z12simpleMatMulPKfS0_Pfiii)
        .other          _Z12simpleMatMulPKfS0_Pfiii,@"STO_CUDA_ENTRY STV_DEFAULT"
_Z12simpleMatMulPKfS0_Pfiii:
.text._Z12simpleMatMulPKfS0_Pfiii:
[----:B------:R-:W-:Y:S01]  /*0000*/  LDC R1, c[0x0][0x37c] ;  /* 0x0000df00ff017b82 */ /* 0x000fe20000000800 */
[----:B------:R-:W0:Y:S07]  /*0010*/  S2R R5, SR_TID.X ;  /* 0x0000000000057919 */ /* 0x000e2e0000002100 */
[----:B------:R-:W1:Y:S01]  /*0020*/  LDC R19, c[0x0][0x364] ;  /* 0x0000d900ff137b82 */ /* 0x000e620000000800 */
[----:B------:R-:W1:Y:S07]  /*0030*/  S2R R4, SR_TID.Y ;  /* 0x0000000000047919 */ /* 0x000e6e0000002200 */
[----:B------:R-:W0:Y:S08]  /*0040*/  S2UR UR5, SR_CTAID.X ;  /* 0x00000000000579c3 */ /* 0x000e300000002500 */
[----:B------:R-:W0:Y:S08]  /*0050*/  LDC R0, c[0x0][0x360] ;  /* 0x0000d800ff007b82 */ /* 0x000e300000000800 */
[----:B------:R-:W1:Y:S08]  /*0060*/  S2UR UR4, SR_CTAID.Y ;  /* 0x00000000000479c3 */ /* 0x000e700000002600 */
[----:B------:R-:W2:Y:S01]  /*0070*/  LDC.64 R2, c[0x0][0x398] ;  /* 0x0000e600ff027b82 */ /* 0x000ea20000000a00 */
[----:B0-----:R-:W-:-:S02]  /*0080*/  IMAD R0, R0, UR5, R5 ;  /* 0x0000000500007c24 */ /* 0x001fc4000f8e0205 */
[----:B-1----:R-:W-:-:S03]  /*0090*/  IMAD R19, R19, UR4, R4 ;  /* 0x0000000413137c24 */ /* 0x002fc6000f8e0204 */
[----:B--2---:R-:W-:-:S04]  /*00a0*/  ISETP.GE.AND P0, PT, R0, R3, PT ;  /* 0x000000030000720c */ /* 0x004fc80003f06270 */
[----:B------:R-:W-:-:S13]  /*00b0*/  ISETP.GE.OR P0, PT, R19, R2, P0 ;  /* 0x000000021300720c */ /* 0x000fda0000706670 */
[----:B------:R-:W-:Y:S05]  /*00c0*/  @P0 EXIT ;  /* 0x000000000000094d */ /* 0x000fea0003800000 */
[----:B------:R-:W0:Y:S01]  /*00d0*/  LDC R2, c[0x0][0x3a0] ;  /* 0x0000e800ff027b82 */ /* 0x000e220000000800 */
[----:B------:R-:W1:Y:S01]  /*00e0*/  LDCU.64 UR4, c[0x0][0x358] ;  /* 0x00006b00ff0477ac */ /* 0x000e620008000a00 */
[----:B------:R-:W-:Y:S01]  /*00f0*/  HFMA2 R24, -RZ, RZ, 0, 0 ;  /* 0x00000000ff187431 */ /* 0x000fe200000001ff */
[----:B0-----:R-:W-:-:S13]  /*0100*/  ISETP.GE.AND P0, PT, R2, 0x1, PT ;  /* 0x000000010200780c */ /* 0x001fda0003f06270 */
[----:B-1----:R-:W-:Y:S05]  /*0110*/  @!P0 BRA `(.L_x_0) ;  /* 0x0000000400e08947 */ /* 0x002fea0003800000 */
[C---:B------:R-:W-:Y:S01]  /*0120*/  ISETP.GE.U32.AND P1, PT, R2.reuse, 0x8, PT ;  /* 0x000000080200780c */ /* 0x040fe20003f26070 */
[----:B------:R-:W-:Y:S01]  /*0130*/  IMAD R20, R19, R2, RZ ;  /* 0x0000000213147224 */ /* 0x000fe200078e02ff */
[----:B------:R-:W-:Y:S02]  /*0140*/  LOP3.LUT R27, R2, 0x7, RZ, 0xc0, !PT ;  /* 0x00000007021b7812 */ /* 0x000fe400078ec0ff */
[----:B------:R-:W-:Y:S02]  /*0150*/  MOV R24, RZ ;  /* 0x000000ff00187202 */ /* 0x000fe40000000f00 */
[----:B------:R-:W-:Y:S02]  /*0160*/  ISETP.NE.AND P0, PT, R27, RZ, PT ;  /* 0x000000ff1b00720c */ /* 0x000fe40003f05270 */
[----:B------:R-:W-:-:S05]  /*0170*/  MOV R21, RZ ;  /* 0x000000ff00157202 */ /* 0x000fca0000000f00 */
[----:B------:R-:W-:Y:S06]  /*0180*/  @!P1 BRA `(.L_x_1) ;  /* 0x0000000000c49947 */ /* 0x000fec0003800000 */
[----:B------:R-:W0:Y:S01]  /*0190*/  LDC.64 R4, c[0x0][0x380] ;  /* 0x0000e000ff047b82 */ /* 0x000e220000000a00 */
[----:B------:R-:W-:Y:S02]  /*01a0*/  LOP3.LUT R21, R2, 0x7ffffff8, RZ, 0xc0, !PT ;  /* 0x7ffffff802157812 */ /* 0x000fe400078ec0ff */
[----:B------:R-:W-:Y:S02]  /*01b0*/  MOV R24, RZ ;  /* 0x000000ff00187202 */ /* 0x000fe40000000f00 */
[----:B------:R-:W-:Y:S02]  /*01c0*/  MOV R18, R0 ;  /* 0x0000000000127202 */ /* 0x000fe40000000f00 */
[----:B------:R-:W-:Y:S01]  /*01d0*/  IADD3 R22, PT, PT, -R21, RZ, RZ ;  /* 0x000000ff15167210 */ /* 0x000fe20007ffe1ff */
[----:B0-----:R-:W-:-:S03]  /*01e0*/  IMAD.WIDE.U32 R4, R20, 0x4, R4 ;  /* 0x0000000414047825 */ /* 0x001fc600078e0004 */
[----:B------:R-:W-:-:S04]  /*01f0*/  IADD3 R6, P1, PT, R4, 0x10, RZ ;  /* 0x0000001004067810 */ /* 0x000fc80007f3e0ff */
[----:B------:R-:W-:-:S09]  /*0200*/  IADD3.X R7, PT, PT, RZ, R5, RZ, P1, !PT ;  /* 0x00000005ff077210 */ /* 0x000fd20000ffe4ff */
.L_x_2:
[----:B------:R-:W0:Y:S01]  /*0210*/  LDC.64 R16, c[0x0][0x388] ;  /* 0x0000e200ff107b82 */ /* 0x000e220000000a00 */
[----:B------:R-:W-:Y:S02]  /*0220*/  MOV R4, R6 ;  /* 0x0000000600047202 */ /* 0x000fe40000000f00 */
[----:B------:R-:W-:-:S05]  /*0230*/  MOV R5, R7 ;  /* 0x0000000700057202 */ /* 0x000fca0000000f00 */
[----:B------:R-:W2:Y:S04]  /*0240*/  LDG.E R25, desc[UR4][R4.64+-0x10] ;  /* 0xfffff00404197981 */ /* 0x000ea8000c1e1900 */
[----:B------:R-:W3:Y:S04]  /*0250*/  LDG.E R23, desc[UR4][R4.64+-0xc] ;  /* 0xfffff40404177981 */ /* 0x000ee8000c1e1900 */
[----:B------:R-:W4:Y:S04]  /*0260*/  LDG.E R29, desc[UR4][R4.64+-0x8] ;  /* 0xfffff804041d7981 */ /* 0x000f28000c1e1900 */
[----:B------:R-:W5:Y:S01]  /*0270*/  LDG.E R28, desc[UR4][R4.64+-0x4] ;  /* 0xfffffc04041c7981 */ /* 0x000f62000c1e1900 */
[----:B0-----:R-:W-:-:S05]  /*0280*/  IMAD.WIDE R16, R18, 0x4, R16 ;  /* 0x0000000412107825 */ /* 0x001fca00078e0210 */
[----:B------:R0:W2:Y:S01]  /*0290*/  LDG.E R26, desc[UR4][R16.64] ;  /* 0x00000004101a7981 */ /* 0x0000a2000c1e1900 */
[----:B------:R-:W-:-:S04]  /*02a0*/  IMAD.WIDE R14, R3, 0x4, R16 ;  /* 0x00000004030e7825 */ /* 0x000fc800078e0210 */
[C---:B------:R-:W-:Y:S02]  /*02b0*/  IMAD.WIDE R6, R3.reuse, 0x4, R14 ;  /* 0x0000000403067825 */ /* 0x040fe400078e020e */
[----:B------:R-:W3:Y:S02]  /*02c0*/  LDG.E R14, desc[UR4][R14.64] ;  /* 0x000000040e0e7981 */ /* 0x000ee4000c1e1900 */
[C---:B------:R-:W-:Y:S02]  /*02d0*/  IMAD.WIDE R10, R3.reuse, 0x4, R6 ;  /* 0x00000004030a7825 */ /* 0x040fe400078e0206 */
[----:B------:R-:W4:Y:S02]  /*02e0*/  LDG.E R6, desc[UR4][R6.64] ;  /* 0x0000000406067981 */ /* 0x000f24000c1e1900 */
[C---:B------:R-:W-:Y:S02]  /*02f0*/  IMAD.WIDE R8, R3.reuse, 0x4, R10 ;  /* 0x0000000403087825 */ /* 0x040fe400078e020a */
[----:B------:R-:W5:Y:S02]  /*0300*/  LDG.E R10, desc[UR4][R10.64] ;  /* 0x000000040a0a7981 */ /* 0x000f64000c1e1900 */
[----:B------:R-:W-:-:S02]  /*0310*/  IMAD.WIDE R12, R3, 0x4, R8 ;  /* 0x00000004030c7825 */ /* 0x000fc400078e0208 */
[----:B------:R-:W5:Y:S04]  /*0320*/  LDG.E R7, desc[UR4][R4.64] ;  /* 0x0000000404077981 */ /* 0x000f68000c1e1900 */
[----:B------:R-:W5:Y:S01]  /*0330*/  LDG.E R8, desc[UR4][R8.64] ;  /* 0x0000000408087981 */ /* 0x000f62000c1e1900 */
[----:B0-----:R-:W-:-:S03]  /*0340*/  IMAD.WIDE R16, R3, 0x4, R12 ;  /* 0x0000000403107825 */ /* 0x001fc600078e020c */
[----:B------:R-:W5:Y:S04]  /*0350*/  LDG.E R12, desc[UR4][R12.64] ;  /* 0x000000040c0c7981 */ /* 0x000f68000c1e1900 */
[----:B------:R-:W5:Y:S04]  /*0360*/  LDG.E R15, desc[UR4][R16.64] ;  /* 0x00000004100f7981 */ /* 0x000f68000c1e1900 */
[----:B------:R-:W5:Y:S04]  /*0370*/  LDG.E R9, desc[UR4][R4.64+0x4] ;  /* 0x0000040404097981 */ /* 0x000f68000c1e1900 */
[----:B------:R-:W5:Y:S01]  /*0380*/  LDG.E R11, desc[UR4][R4.64+0xc] ;  /* 0x00000c04040b7981 */ /* 0x000f62000c1e1900 */
[----:B--2---:R-:W-:Y:S01]  /*0390*/  FFMA R26, R25, R26, R24 ;  /* 0x0000001a191a7223 */ /* 0x004fe20000000018 */
[----:B------:R-:W-:-:S02]  /*03a0*/  IMAD.WIDE R24, R3, 0x4, R16 ;  /* 0x0000000403187825 */ /* 0x000fc400078e0210 */
[----:B------:R-:W2:Y:S04]  /*03b0*/  LDG.E R16, desc[UR4][R4.64+0x8] ;  /* 0x0000080404107981 */ /* 0x000ea8000c1e1900 */
[----:B------:R-:W2:Y:S01]  /*03c0*/  LDG.E R24, desc[UR4][R24.64] ;  /* 0x0000000418187981 */ /* 0x000ea2000c1e1900 */
[----:B---3--:R-:W-:Y:S01]  /*03d0*/  FFMA R14, R23, R14, R26 ;  /* 0x0000000e170e7223 */ /* 0x008fe2000000001a */
[----:B------:R-:W-:-:S03]  /*03e0*/  IADD3 R22, PT, PT, R22, 0x8, RZ ;  /* 0x0000000816167810 */ /* 0x000fc60007ffe0ff */
[----:B----4-:R-:W-:Y:S01]  /*03f0*/  FFMA R29, R29, R6, R14 ;  /* 0x000000061d1d7223 */ /* 0x010fe2000000000e */
[----:B------:R-:W-:-:S03]  /*0400*/  ISETP.NE.AND P1, PT, R22, RZ, PT ;  /* 0x000000ff1600720c */ /* 0x000fc60003f25270 */
[----:B-----5:R-:W-:Y:S01]  /*0410*/  FFMA R10, R28, R10, R29 ;  /* 0x0000000a1c0a7223 */ /* 0x020fe2000000001d */
[----:B------:R-:W-:-:S03]  /*0420*/  IADD3 R6, P2, PT, R4, 0x20, RZ ;  /* 0x0000002004067810 */ /* 0x000fc60007f5e0ff */
[----:B------:R-:W-:Y:S01]  /*0430*/  FFMA R8, R7, R8, R10 ;  /* 0x0000000807087223 */ /* 0x000fe2000000000a */
[----:B------:R-:W-:Y:S02]  /*0440*/  IADD3.X R7, PT, PT, RZ, R5, RZ, P2, !PT ;  /* 0x00000005ff077210 */ /* 0x000fe400017fe4ff */
[----:B------:R-:W-:Y:S01]  /*0450*/  LEA R18, R3, R18, 0x3 ;  /* 0x0000001203127211 */ /* 0x000fe200078e18ff */
[----:B------:R-:W-:-:S04]  /*0460*/  FFMA R9, R9, R12, R8 ;  /* 0x0000000c09097223 */ /* 0x000fc80000000008 */
[----:B--2---:R-:W-:-:S04]  /*0470*/  FFMA R16, R16, R15, R9 ;  /* 0x0000000f10107223 */ /* 0x004fc80000000009 */
[----:B------:R-:W-:Y:S01]  /*0480*/  FFMA R24, R11, R24, R16 ;  /* 0x000000180b187223 */ /* 0x000fe20000000010 */
[----:B------:R-:W-:Y:S06]  /*0490*/  @P1 BRA `(.L_x_2) ;  /* 0xfffffffc005c1947 */ /* 0x000fec000383ffff */
.L_x_1:
[----:B------:R-:W-:Y:S05]  /*04a0*/  @!P0 BRA `(.L_x_0) ;  /* 0x0000000000fc8947 */ /* 0x000fea0003800000 */
[----:B------:R-:W-:Y:S02]  /*04b0*/  ISETP.GE.U32.AND P1, PT, R27, 0x4, PT ;  /* 0x000000041b00780c */ /* 0x000fe40003f26070 */
[----:B------:R-:W-:-:S04]  /*04c0*/  LOP3.LUT R16, R2, 0x3, RZ, 0xc0, !PT ;  /* 0x0000000302107812 */ /* 0x000fc800078ec0ff */
[----:B------:R-:W-:-:S07]  /*04d0*/  ISETP.NE.AND P0, PT, R16, RZ, PT ;  /* 0x000000ff1000720c */ /* 0x000fce0003f05270 */
[----:B------:R-:W-:Y:S06]  /*04e0*/  @!P1 BRA `(.L_x_3) ;  /* 0x00000000006c9947 */ /* 0x000fec0003800000 */
[----:B------:R-:W0:Y:S01]  /*04f0*/  LDC.64 R6, c[0x0][0x388] ;  /* 0x0000e200ff067b82 */ /* 0x000e220000000a00 */
[----:B------:R-:W1:Y:S01]  /*0500*/  LDCU.64 UR6, c[0x0][0x380] ;  /* 0x00007000ff0677ac */ /* 0x000e620008000a00 */
[----:B------:R-:W-:Y:S01]  /*0510*/  IMAD R9, R21, R3, R0 ;  /* 0x0000000315097224 */ /* 0x000fe200078e0200 */
[CC--:B------:R-:W-:Y:S02]  /*0520*/  IADD3 R5, PT, PT, R20.reuse, R21.reuse, RZ ;  /* 0x0000001514057210 */ /* 0x0c0fe40007ffe0ff */
[----:B------:R-:W-:-:S03]  /*0530*/  IADD3 R10, P1, PT, R20, R21, RZ ;  /* 0x00000015140a7210 */ /* 0x000fc60007f3e0ff */
[----:B------:R-:W2:Y:S01]  /*0540*/  LDC.64 R14, c[0x0][0x380] ;  /* 0x0000e000ff0e7b82 */ /* 0x000ea20000000a00 */
[----:B0-----:R-:W-:-:S04]  /*0550*/  IMAD.WIDE R6, R9, 0x4, R6 ;  /* 0x0000000409067825 */ /* 0x001fc800078e0206 */
[----:B------:R-:W-:Y:S02]  /*0560*/  IMAD.WIDE R8, R3, 0x4, R6 ;  /* 0x0000000403087825 */ /* 0x000fe400078e0206 */
[----:B------:R-:W3:Y:S02]  /*0570*/  LDG.E R6, desc[UR4][R6.64] ;  /* 0x0000000406067981 */ /* 0x000ee4000c1e1900 */
[----:B--2---:R-:W-:Y:S01]  /*0580*/  IMAD.WIDE.U32 R14, R5, 0x4, R14 ;  /* 0x00000004050e7825 */ /* 0x004fe200078e000e */
[----:B------:R-:W-:Y:S02]  /*0590*/  IADD3.X R5, PT, PT, RZ, RZ, RZ, P1, !PT ;  /* 0x000000ffff057210 */ /* 0x000fe40000ffe4ff */
[----:B-1----:R-:W-:-:S03]  /*05a0*/  LEA R4, P1, R10, UR6, 0x2 ;  /* 0x000000060a047c11 */ /* 0x002fc6000f8210ff */
[----:B------:R-:W3:Y:S01]  /*05b0*/  LDG.E R15, desc[UR4][R14.64] ;  /* 0x000000040e0f7981 */ /* 0x000ee2000c1e1900 */
[----:B------:R-:W-:Y:S01]  /*05c0*/  LEA.HI.X R5, R10, UR7, R5, 0x2, P1 ;  /* 0x000000070a057c11 */ /* 0x000fe200088f1405 */
[C---:B------:R-:W-:Y:S02]  /*05d0*/  IMAD.WIDE R10, R3.reuse, 0x4, R8 ;  /* 0x00000004030a7825 */ /* 0x040fe400078e0208 */
[----:B------:R-:W2:Y:S04]  /*05e0*/  LDG.E R8, desc[UR4][R8.64] ;  /* 0x0000000408087981 */ /* 0x000ea8000c1e1900 */
[----:B------:R-:W2:Y:S01]  /*05f0*/  LDG.E R17, desc[UR4][R4.64+0x4] ;  /* 0x0000040404117981 */ /* 0x000ea2000c1e1900 */
[----:B------:R-:W-:-:S03]  /*0600*/  IMAD.WIDE R12, R3, 0x4, R10 ;  /* 0x00000004030c7825 */ /* 0x000fc600078e020a */
[----:B------:R-:W4:Y:S04]  /*0610*/  LDG.E R22, desc[UR4][R10.64] ;  /* 0x000000040a167981 */ /* 0x000f28000c1e1900 */
[----:B------:R-:W4:Y:S04]  /*0620*/  LDG.E R18, desc[UR4][R4.64+0x8] ;  /* 0x0000080404127981 */ /* 0x000f28000c1e1900 */
[----:B------:R-:W5:Y:S04]  /*0630*/  LDG.E R26, desc[UR4][R4.64+0xc] ;  /* 0x00000c04041a7981 */ /* 0x000f68000c1e1900 */
[----:B------:R-:W5:Y:S01]  /*0640*/  LDG.E R12, desc[UR4][R12.64] ;  /* 0x000000040c0c7981 */ /* 0x000f62000c1e1900 */
[----:B------:R-:W-:Y:S01]  /*0650*/  IADD3 R21, PT, PT, R21, 0x4, RZ ;  /* 0x0000000415157810 */ /* 0x000fe20007ffe0ff */
[----:B---3--:R-:W-:-:S04]  /*0660*/  FFMA R24, R15, R6, R24 ;  /* 0x000000060f187223 */ /* 0x008fc80000000018 */
[----:B--2---:R-:W-:-:S04]  /*0670*/  FFMA R17, R17, R8, R24 ;  /* 0x0000000811117223 */ /* 0x004fc80000000018 */
[----:B----4-:R-:W-:-:S04]  /*0680*/  FFMA R17, R18, R22, R17 ;  /* 0x0000001612117223 */ /* 0x010fc80000000011 */
[----:B-----5:R-:W-:-:S07]  /*0690*/  FFMA R24, R26, R12, R17 ;  /* 0x0000000c1a187223 */ /* 0x020fce0000000011 */
.L_x_3:
[----:B------:R-:W-:Y:S05]  /*06a0*/  @!P0 BRA `(.L_x_0) ;  /* 0x00000000007c8947 */ /* 0x000fea0003800000 */
[----:B------:R-:W-:Y:S01]  /*06b0*/  ISETP.NE.AND P1, PT, R16, 0x1, PT ;  /* 0x000000011000780c */ /* 0x000fe20003f25270 */
[----:B------:R-:W0:Y:S01]  /*06c0*/  LDC.64 R12, c[0x0][0x380] ;  /* 0x0000e000ff0c7b82 */ /* 0x000e220000000a00 */
[----:B------:R-:W-:-:S04]  /*06d0*/  LOP3.LUT R2, R2, 0x1, RZ, 0xc0, !PT ;  /* 0x0000000102027812 */ /* 0x000fc800078ec0ff */
[----:B------:R-:W-:-:S03]  /*06e0*/  ISETP.NE.U32.AND P0, PT, R2, 0x1, PT ;  /* 0x000000010200780c */ /* 0x000fc60003f05070 */
[----:B------:R-:W1:Y:S04]  /*06f0*/  LDC.64 R10, c[0x0][0x388] ;  /* 0x0000e200ff0a7b82 */ /* 0x000e680000000a00 */
[CC--:B------:R-:W-:Y:S02]  /*0700*/  @P1 IADD3 R15, PT, PT, R20.reuse, R21.reuse, RZ ;  /* 0x00000015140f1210 */ /* 0x0c0fe40007ffe0ff */
[----:B------:R-:W-:Y:S02]  /*0710*/  @P1 IADD3 R2, P2, PT, R20, R21, RZ ;  /* 0x0000001514021210 */ /* 0x000fe40007f5e0ff */
[----:B------:R-:W2:Y:S02]  /*0720*/  @P1 LDC.64 R4, c[0x0][0x380] ;  /* 0x0000e000ff041b82 */ /* 0x000ea40000000a00 */
[----:B------:R-:W-:-:S06]  /*0730*/  @P1 IADD3.X R14, PT, PT, RZ, RZ, RZ, P2, !PT ;  /* 0x000000ffff0e1210 */ /* 0x000fcc00017fe4ff */
[----:B------:R-:W3:Y:S01]  /*0740*/  LDC.64 R6, c[0x0][0x380] ;  /* 0x0000e000ff067b82 */ /* 0x000ee20000000a00 */
[----:B0-----:R-:W-:-:S04]  /*0750*/  @P1 IMAD.WIDE.U32 R12, R15, 0x4, R12 ;  /* 0x000000040f0c1825 */ /* 0x001fc800078e000c */
[C---:B------:R-:W-:Y:S01]  /*0760*/  @P1 IMAD R15, R21.reuse, R3, R0 ;  /* 0x00000003150f1224 */ /* 0x040fe200078e0200 */
[----:B------:R-:W-:Y:S01]  /*0770*/  @P1 IADD3 R21, PT, PT, R21, 0x2, RZ ;  /* 0x0000000215151810 */ /* 0x000fe20007ffe0ff */
[----:B------:R-:W4:Y:S01]  /*0780*/  @P1 LDG.E R13, desc[UR4][R12.64] ;  /* 0x000000040c0d1981 */ /* 0x000f22000c1e1900 */
[----:B------:R-:W0:Y:S01]  /*0790*/  LDC.64 R8, c[0x0][0x388] ;  /* 0x0000e200ff087b82 */ /* 0x000e220000000a00 */
[----:B-1----:R-:W-:Y:S01]  /*07a0*/  @P1 IMAD.WIDE R10, R15, 0x4, R10 ;  /* 0x000000040f0a1825 */ /* 0x002fe200078e020a */
[----:B------:R-:W-:Y:S02]  /*07b0*/  @!P0 IADD3 R17, PT, PT, R20, R21, RZ ;  /* 0x0000001514118210 */ /* 0x000fe40007ffe0ff */
[----:B--2---:R-:W-:Y:S01]  /*07c0*/  @P1 LEA R4, P2, R2, R4, 0x2 ;  /* 0x0000000402041211 */ /* 0x004fe200078410ff */
[----:B------:R-:W-:-:S03]  /*07d0*/  @!P0 IMAD R21, R21, R3, R0 ;  /* 0x0000000315158224 */ /* 0x000fc600078e0200 */
[----:B------:R-:W-:Y:S01]  /*07e0*/  @P1 LEA.HI.X R5, R2, R5, R14, 0x2, P2 ;  /* 0x0000000502051211 */ /* 0x000fe200010f140e */
[----:B------:R-:W-:Y:S01]  /*07f0*/  @P1 IMAD.WIDE R14, R3, 0x4, R10 ;  /* 0x00000004030e1825 */ /* 0x000fe200078e020a */
[----:B------:R-:W4:Y:S03]  /*0800*/  @P1 LDG.E R2, desc[UR4][R10.64] ;  /* 0x000000040a021981 */ /* 0x000f26000c1e1900 */
[----:B---3--:R-:W-:Y:S01]  /*0810*/  @!P0 IMAD.WIDE.U32 R6, R17, 0x4, R6 ;  /* 0x0000000411068825 */ /* 0x008fe200078e0006 */
[----:B------:R-:W2:Y:S04]  /*0820*/  @P1 LDG.E R5, desc[UR4][R4.64+0x4] ;  /* 0x0000040404051981 */ /* 0x000ea8000c1e1900 */
[----:B------:R-:W2:Y:S01]  /*0830*/  @P1 LDG.E R14, desc[UR4][R14.64] ;  /* 0x000000040e0e1981 */ /* 0x000ea2000c1e1900 */
[----:B0-----:R-:W-:-:S03]  /*0840*/  @!P0 IMAD.WIDE R8, R21, 0x4, R8 ;  /* 0x0000000415088825 */ /* 0x001fc600078e0208 */
[----:B------:R-:W3:Y:S04]  /*0850*/  @!P0 LDG.E R7, desc[UR4][R6.64] ;  /* 0x0000000406078981 */ /* 0x000ee8000c1e1900 */
[----:B------:R-:W3:Y:S01]  /*0860*/  @!P0 LDG.E R8, desc[UR4][R8.64] ;  /* 0x0000000408088981 */ /* 0x000ee2000c1e1900 */
[----:B----4-:R-:W-:-:S04]  /*0870*/  @P1 FFMA R2, R13, R2, R24 ;  /* 0x000000020d021223 */ /* 0x010fc80000000018 */
[----:B--2---:R-:W-:-:S04]  /*0880*/  @P1 FFMA R24, R5, R14, R2 ;  /* 0x0000000e05181223 */ /* 0x004fc80000000002 */
[----:B---3--:R-:W-:-:S07]  /*0890*/  @!P0 FFMA R24, R7, R8, R24 ;  /* 0x0000000807188223 */ /* 0x008fce0000000018 */
.L_x_0:
[----:B------:R-:W0:Y:S01]  /*08a0*/  LDC.64 R4, c[0x0][0x390] ;  /* 0x0000e400ff047b82 */ /* 0x000e220000000a00 */
[----:B------:R-:W-:-:S04]  /*08b0*/  IMAD R3, R19, R3, R0 ;  /* 0x0000000313037224 */ /* 0x000fc800078e0200 */
[----:B0-----:R-:W-:-:S05]  /*08c0*/  IMAD.WIDE R2, R3, 0x4, R4 ;  /* 0x0000000403027825 */ /* 0x001fca00078e0204 */
[----:B------:R-:W-:Y:S01]  /*08d0*/  STG.E desc[UR4][R2.64], R24 ;  /* 0x0000001802007986 */ /* 0x000fe2000c101904 */
[----:B------:R-:W-:Y:S05]  /*08e0*/  EXIT ;  /* 0x000000000000794d */ /* 0x000fea0003800000 */
.L_x_4:
[----:B------:R-:W-:-:S00]  /*08f0*/  BRA `(.L_x_4) ;  /* 0xfffffffc00fc7947 */ /* 0x000fc0000383ffff */
[----:B------:R-:W-:-:S00]  /*0900*/  NOP ;  /* 0x0000000000007918 */ /* 0x000fc00000000000 */
[----:B------:R-:W-:-:S00]  /*0910*/  NOP ;  /* 0x0000000000007918 */ /* 0x000fc00000000000 */
[----:B------:R-:W-:-:S00]  /*0920*/  NOP ;  /* 0x0000000000007918 */ /* 0x000fc00000000000 */
[----:B------:R-:W-:-:S00]  /*0930*/  NOP ;  /* 0x0000000000007918 */ /* 0x000fc00000000000 */
[----:B------:R-:W-:-:S00]  /*0940*/  NOP ;  /* 0x0000000000007918 */ /* 0x000fc00000000000 */
[----:B------:R-:W-:-:S00]  /*0950*/  NOP ;  /* 0x0000000000007918 */ /* 0x000fc00000000000 */
[----:B------:R-:W-:-:S00]  /*0960*/  NOP ;  /* 0x0000000000007918 */ /* 0x000fc00000000000 */
[----:B------:R-:W-:-:S00]  /*0970*/  NOP ;  /* 0x0000000000007918 */ /* 0x000fc00000000000 */
.L_x_5:


//--------------------- .nv.shared.reserved.0     --------------------------
	.section	.nv.shared.reserved.0,"aw",@nobits
	.weak		__nv_reservedSMEM_offset_0_alias
	.size		__nv_reservedSMEM_offset_0_alias, 0, 64
	.other		__nv_reservedSMEM_offset_0_alias,@"STO_CUDA_RESERVED_SHARED STV_DEFAULT"
__nv_reservedSMEM_offset_0_alias:
	.zero		0
	.zero		64


//--------------------- .nv.constant0._Z12simpleMatMulPKfS0_Pfiii --------------------------
	.section	.nv.constant0._Z12simpleMatMulPKfS0_Pfiii,"a",@progbits
	.sectionflags	@""
	.align	4
.nv.constant0._Z12simpleMatMulPKfS0_Pfiii:
	.zero		932


//--------------------- SYMBOLS --------------------------

	.type		.nv.reservedSmem.offset0,@object
	.size		.nv.reservedSmem.offset0,0x4
